//
// Generated by NVIDIA NVVM Compiler
//
// Compiler Build ID: CL-36424714
// Cuda compilation tools, release 13.0, V13.0.88
// Based on NVVM 20.0.0
//

.version 9.0
.target sm_100
.address_size 64

	// .globl	_Z15mergeSortKernelPiS_jj

.visible .entry _Z15mergeSortKernelPiS_jj(
	.param .u64 .ptr .align 1 _Z15mergeSortKernelPiS_jj_param_0,
	.param .u64 .ptr .align 1 _Z15mergeSortKernelPiS_jj_param_1,
	.param .u32 _Z15mergeSortKernelPiS_jj_param_2,
	.param .u32 _Z15mergeSortKernelPiS_jj_param_3
)
{
	.reg .pred 	%p<27>;
	.reg .b32 	%r<130>;
	.reg .b64 	%rd<35>;

	ld.param.u64 	%rd5, [_Z15mergeSortKernelPiS_jj_param_0];
	ld.param.u64 	%rd6, [_Z15mergeSortKernelPiS_jj_param_1];
	ld.param.u32 	%r65, [_Z15mergeSortKernelPiS_jj_param_2];
	ld.param.u32 	%r66, [_Z15mergeSortKernelPiS_jj_param_3];
	cvta.to.global.u64 	%rd1, %rd6;
	cvta.to.global.u64 	%rd2, %rd5;
	mov.u32 	%r67, %tid.x;
	mul.lo.s32 	%r124, %r65, %r67;
	add.s32 	%r68, %r65, %r124;
	add.s32 	%r69, %r68, -1;
	shr.u32 	%r2, %r65, 1;
	add.s32 	%r3, %r124, %r2;
	add.s32 	%r4, %r3, -1;
	min.u32 	%r5, %r69, %r66;
	setp.eq.s32 	%p1, %r5, %r124;
	setp.le.s32 	%p2, %r5, %r4;
	or.pred  	%p3, %p1, %p2;
	@%p3 bra 	$L__BB0_23;
	setp.gt.s32 	%p4, %r124, %r4;
	setp.gt.s32 	%p5, %r3, %r5;
	or.pred  	%p6, %p4, %p5;
	mov.u32 	%r104, %r124;
	mov.u32 	%r105, %r3;
	mov.u32 	%r113, %r124;
	@%p6 bra 	$L__BB0_2;
	bra.uni 	$L__BB0_24;
$L__BB0_2:
	setp.gt.s32 	%p12, %r104, %r4;
	@%p12 bra 	$L__BB0_9;
	sub.s32 	%r78, %r3, %r104;
	and.b32  	%r9, %r78, 3;
	setp.eq.s32 	%p13, %r9, 0;
	mov.u32 	%r111, %r104;
	@%p13 bra 	$L__BB0_6;
	neg.s32 	%r107, %r9;
	mov.u32 	%r111, %r104;
$L__BB0_5:
	.pragma "nounroll";
	mul.wide.s32 	%rd13, %r113, 4;
	add.s64 	%rd14, %rd1, %rd13;
	mul.wide.s32 	%rd15, %r111, 4;
	add.s64 	%rd16, %rd2, %rd15;
	add.s32 	%r111, %r111, 1;
	ld.global.u32 	%r79, [%rd16];
	add.s32 	%r113, %r113, 1;
	st.global.u32 	[%rd14], %r79;
	add.s32 	%r107, %r107, 1;
	setp.ne.s32 	%p14, %r107, 0;
	@%p14 bra 	$L__BB0_5;
$L__BB0_6:
	sub.s32 	%r80, %r104, %r3;
	setp.gt.u32 	%p15, %r80, -4;
	@%p15 bra 	$L__BB0_9;
	add.s64 	%rd3, %rd1, 8;
	sub.s32 	%r81, %r111, %r124;
	sub.s32 	%r119, %r81, %r2;
$L__BB0_8:
	mul.wide.s32 	%rd17, %r113, 4;
	add.s64 	%rd18, %rd3, %rd17;
	mul.wide.s32 	%rd19, %r111, 4;
	add.s64 	%rd20, %rd2, %rd19;
	ld.global.u32 	%r82, [%rd20];
	st.global.u32 	[%rd18+-8], %r82;
	ld.global.u32 	%r83, [%rd20+4];
	st.global.u32 	[%rd18+-4], %r83;
	ld.global.u32 	%r84, [%rd20+8];
	st.global.u32 	[%rd18], %r84;
	add.s32 	%r111, %r111, 4;
	ld.global.u32 	%r85, [%rd20+12];
	add.s32 	%r113, %r113, 4;
	st.global.u32 	[%rd18+4], %r85;
	add.s32 	%r119, %r119, 4;
	setp.eq.s32 	%p16, %r119, 0;
	@%p16 bra 	$L__BB0_9;
	bra.uni 	$L__BB0_8;
$L__BB0_9:
	setp.lt.s32 	%p17, %r5, %r105;
	@%p17 bra 	$L__BB0_16;
	sub.s32 	%r86, %r5, %r105;
	add.s32 	%r87, %r86, 1;
	and.b32  	%r28, %r87, 3;
	setp.eq.s32 	%p18, %r28, 0;
	@%p18 bra 	$L__BB0_13;
	neg.s32 	%r114, %r28;
$L__BB0_12:
	.pragma "nounroll";
	mul.wide.s32 	%rd21, %r113, 4;
	add.s64 	%rd22, %rd1, %rd21;
	mul.wide.s32 	%rd23, %r105, 4;
	add.s64 	%rd24, %rd2, %rd23;
	add.s32 	%r105, %r105, 1;
	ld.global.u32 	%r88, [%rd24];
	add.s32 	%r113, %r113, 1;
	st.global.u32 	[%rd22], %r88;
	add.s32 	%r114, %r114, 1;
	setp.ne.s32 	%p19, %r114, 0;
	@%p19 bra 	$L__BB0_12;
$L__BB0_13:
	setp.lt.u32 	%p20, %r86, 3;
	@%p20 bra 	$L__BB0_16;
	add.s64 	%rd4, %rd1, 8;
	sub.s32 	%r126, %r105, %r5;
	add.s32 	%r125, %r105, -1;
$L__BB0_15:
	mul.wide.s32 	%rd25, %r113, 4;
	add.s64 	%rd26, %rd4, %rd25;
	add.s32 	%r90, %r125, 1;
	mul.wide.s32 	%rd27, %r90, 4;
	add.s64 	%rd28, %rd2, %rd27;
	ld.global.u32 	%r91, [%rd28];
	st.global.u32 	[%rd26+-8], %r91;
	ld.global.u32 	%r92, [%rd28+4];
	st.global.u32 	[%rd26+-4], %r92;
	ld.global.u32 	%r93, [%rd28+8];
	st.global.u32 	[%rd26], %r93;
	ld.global.u32 	%r94, [%rd28+12];
	add.s32 	%r113, %r113, 4;
	st.global.u32 	[%rd26+4], %r94;
	add.s32 	%r126, %r126, 4;
	add.s32 	%r125, %r125, 4;
	setp.eq.s32 	%p21, %r126, 1;
	@%p21 bra 	$L__BB0_16;
	bra.uni 	$L__BB0_15;
$L__BB0_16:
	setp.lt.s32 	%p22, %r5, %r124;
	@%p22 bra 	$L__BB0_23;
	sub.s32 	%r95, %r5, %r124;
	add.s32 	%r96, %r95, 1;
	and.b32  	%r46, %r96, 3;
	setp.eq.s32 	%p23, %r46, 0;
	@%p23 bra 	$L__BB0_20;
	neg.s32 	%r122, %r46;
$L__BB0_19:
	.pragma "nounroll";
	mul.wide.s32 	%rd29, %r124, 4;
	add.s64 	%rd30, %rd2, %rd29;
	add.s64 	%rd31, %rd1, %rd29;
	ld.global.u32 	%r97, [%rd31];
	st.global.u32 	[%rd30], %r97;
	add.s32 	%r124, %r124, 1;
	add.s32 	%r122, %r122, 1;
	setp.ne.s32 	%p24, %r122, 0;
	@%p24 bra 	$L__BB0_19;
$L__BB0_20:
	setp.lt.u32 	%p25, %r95, 3;
	@%p25 bra 	$L__BB0_23;
	sub.s32 	%r129, %r124, %r5;
	add.s32 	%r128, %r124, -1;
$L__BB0_22:
	add.s32 	%r99, %r128, 1;
	mul.wide.s32 	%rd32, %r99, 4;
	add.s64 	%rd33, %rd1, %rd32;
	ld.global.u32 	%r100, [%rd33];
	add.s64 	%rd34, %rd2, %rd32;
	st.global.u32 	[%rd34], %r100;
	ld.global.u32 	%r101, [%rd33+4];
	st.global.u32 	[%rd34+4], %r101;
	ld.global.u32 	%r102, [%rd33+8];
	st.global.u32 	[%rd34+8], %r102;
	ld.global.u32 	%r103, [%rd33+12];
	st.global.u32 	[%rd34+12], %r103;
	add.s32 	%r129, %r129, 4;
	add.s32 	%r128, %r128, 4;
	setp.ne.s32 	%p26, %r129, 1;
	@%p26 bra 	$L__BB0_22;
$L__BB0_23:
	ret;
$L__BB0_24:
	mul.wide.s32 	%rd7, %r104, 4;
	add.s64 	%rd8, %rd2, %rd7;
	ld.global.u32 	%r70, [%rd8];
	mul.wide.s32 	%rd9, %r105, 4;
	add.s64 	%rd10, %rd2, %rd9;
	ld.global.u32 	%r72, [%rd10];
	setp.gt.s32 	%p7, %r70, %r72;
	setp.le.s32 	%p8, %r70, %r72;
	selp.u32 	%r74, 1, 0, %p8;
	add.s32 	%r104, %r104, %r74;
	selp.u32 	%r75, 1, 0, %p7;
	add.s32 	%r105, %r105, %r75;
	min.s32 	%r76, %r70, %r72;
	mul.wide.s32 	%rd11, %r113, 4;
	add.s64 	%rd12, %rd1, %rd11;
	st.global.u32 	[%rd12], %r76;
	add.s32 	%r113, %r113, 1;
	setp.le.s32 	%p9, %r104, %r4;
	setp.le.s32 	%p10, %r105, %r5;
	and.pred  	%p11, %p9, %p10;
	@%p11 bra 	$L__BB0_24;
	bra.uni 	$L__BB0_2;

}


// ===== COMPILED SASS (sm_100) =====

	.target	sm_100

	.elftype	@"ET_EXEC"


//--------------------- .note.nv.tkinfo           --------------------------
	.section	.note.nv.tkinfo,"",@"SHT_NOTE"
	.sectionflags	@"SHF_NOTE_NV_TKINFO"
	.tkinfo
        /*0018*/ 	.word	0x00000002
        /*0030*/ 	.string	""
        /*0030*/ 	.string	"ptxas"
        /*0030*/ 	.string	"Cuda compilation tools, release 13.0, V13.0.88"
        /*0030*/ 	.string	"Build cuda_13.0.r13.0/compiler.36424714_0"
        /*0030*/ 	.string	"-arch sm_100 -m 64 "



//--------------------- .note.nv.cuinfo           --------------------------
	.section	.note.nv.cuinfo,"",@"SHT_NOTE"
	.sectionflags	@"SHF_NOTE_NV_CUINFO"
        /*0018*/ 	.short	0x0002
        /*001a*/ 	.short	0x0064
        /*001c*/ 	.short	0x0082
	.zero		2


//--------------------- .nv.info                  --------------------------
	.section	.nv.info,"",@"SHT_CUDA_INFO"
	.align	4


	//----- nvinfo : EIATTR_REGCOUNT
	.align		4
        /*0000*/ 	.byte	0x04, 0x2f
        /*0002*/ 	.short	(.L_1 - .L_0)
	.align		4
.L_0:
        /*0004*/ 	.word	index@(_Z15mergeSortKernelPiS_jj)
        /*0008*/ 	.word	0x0000001a


	//----- nvinfo : EIATTR_FRAME_SIZE
	.align		4
.L_1:
        /*000c*/ 	.byte	0x04, 0x11
        /*000e*/ 	.short	(.L_3 - .L_2)
	.align		4
.L_2:
        /*0010*/ 	.word	index@(_Z15mergeSortKernelPiS_jj)
        /*0014*/ 	.word	0x00000000


	//----- nvinfo : EIATTR_MIN_STACK_SIZE
	.align		4
.L_3:
        /*0018*/ 	.byte	0x04, 0x12
        /*001a*/ 	.short	(.L_5 - .L_4)
	.align		4
.L_4:
        /*001c*/ 	.word	index@(_Z15mergeSortKernelPiS_jj)
        /*0020*/ 	.word	0x00000000
.L_5:


//--------------------- .nv.compat                --------------------------
	.section	.nv.compat,"",@"SHT_CUDA_COMPAT_INFO"
	.align	4
        /*0000*/ 	.byte	0x02, 0x09, 0x00, 0x00, 0x02, 0x02, 0x01, 0x00, 0x02, 0x05, 0x05, 0x00, 0x03, 0x07, 0x01, 0x01
        /*0010*/ 	.byte	0x02, 0x03, 0x00, 0x00, 0x02, 0x06, 0x01, 0x00, 0x04, 0x0b, 0x08, 0x00, 0x09, 0x00, 0x00, 0x00
        /*0020*/ 	.byte	0x00, 0x00, 0x00, 0x00


//--------------------- .nv.info._Z15mergeSortKernelPiS_jj --------------------------
	.section	.nv.info._Z15mergeSortKernelPiS_jj,"",@"SHT_CUDA_INFO"
	.sectionflags	@""
	.align	4


	//----- nvinfo : EIATTR_CUDA_API_VERSION
	.align		4
        /*0000*/ 	.byte	0x04, 0x37
        /*0002*/ 	.short	(.L_7 - .L_6)
.L_6:
        /*0004*/ 	.word	0x00000082


	//----- nvinfo : EIATTR_KPARAM_INFO
	.align		4
.L_7:
        /*0008*/ 	.byte	0x04, 0x17
        /*000a*/ 	.short	(.L_9 - .L_8)
.L_8:
        /*000c*/ 	.word	0x00000000
        /*0010*/ 	.short	0x0003
        /*0012*/ 	.short	0x0014
        /*0014*/ 	.byte	0x00, 0xf0, 0x11, 0x00


	//----- nvinfo : EIATTR_KPARAM_INFO
	.align		4
.L_9:
        /*0018*/ 	.byte	0x04, 0x17
        /*001a*/ 	.short	(.L_11 - .L_10)
.L_10:
        /*001c*/ 	.word	0x00000000
        /*0020*/ 	.short	0x0002
        /*0022*/ 	.short	0x0010
        /*0024*/ 	.byte	0x00, 0xf0, 0x11, 0x00


	//----- nvinfo : EIATTR_KPARAM_INFO
	.align		4
.L_11:
        /*0028*/ 	.byte	0x04, 0x17
        /*002a*/ 	.short	(.L_13 - .L_12)
.L_12:
        /*002c*/ 	.word	0x00000000
        /*0030*/ 	.short	0x0001
        /*0032*/ 	.short	0x0008
        /*0034*/ 	.byte	0x00, 0xf5, 0x21, 0x00


	//----- nvinfo : EIATTR_KPARAM_INFO
	.align		4
.L_13:
        /*0038*/ 	.byte	0x04, 0x17
        /*003a*/ 	.short	(.L_15 - .L_14)
.L_14:
        /*003c*/ 	.word	0x00000000
        /*0040*/ 	.short	0x0000
        /*0042*/ 	.short	0x0000
        /*0044*/ 	.byte	0x00, 0xf5, 0x21, 0x00


	//----- nvinfo : EIATTR_SPARSE_MMA_MASK
	.align		4
.L_15:
        /*0048*/ 	.byte	0x03, 0x50
        /*004a*/ 	.short	0x0000


	//----- nvinfo : EIATTR_MAXREG_COUNT
	.align		4
        /*004c*/ 	.byte	0x03, 0x1b
        /*004e*/ 	.short	0x00ff


	//----- nvinfo : EIATTR_MERCURY_ISA_VERSION
	.align		4
        /*0050*/ 	.byte	0x03, 0x5f
        /*0052*/ 	.short	0x0101


	//----- nvinfo : EIATTR_VRC_CTA_INIT_COUNT
	.align		4
        /*0054*/ 	.byte	0x02, 0x4a
	.zero		1
	.zero		1


	//----- nvinfo : EIATTR_EXIT_INSTR_OFFSETS
	.align		4
        /*0058*/ 	.byte	0x04, 0x1c
        /*005a*/ 	.short	(.L_17 - .L_16)


	//   ....[0]....
.L_16:
        /*005c*/ 	.word	0x000000b0


	//   ....[1]....
        /*0060*/ 	.word	0x00000850


	//   ....[2]....
        /*0064*/ 	.word	0x00000980


	//   ....[3]....
        /*0068*/ 	.word	0x00000ac0


	//----- nvinfo : EIATTR_CRS_STACK_SIZE
	.align		4
.L_17:
        /*006c*/ 	.byte	0x04, 0x1e
        /*006e*/ 	.short	(.L_19 - .L_18)
.L_18:
        /*0070*/ 	.word	0x00000000


	//----- nvinfo : EIATTR_CBANK_PARAM_SIZE
	.align		4
.L_19:
        /*0074*/ 	.byte	0x03, 0x19
        /*0076*/ 	.short	0x0018


	//----- nvinfo : EIATTR_PARAM_CBANK
	.align		4
        /*0078*/ 	.byte	0x04, 0x0a
        /*007a*/ 	.short	(.L_21 - .L_20)
	.align		4
.L_20:
        /*007c*/ 	.word	index@(.nv.constant0._Z15mergeSortKernelPiS_jj)
        /*0080*/ 	.short	0x0380
        /*0082*/ 	.short	0x0018


	//----- nvinfo : EIATTR_SW_WAR
	.align		4
.L_21:
        /*0084*/ 	.byte	0x04, 0x36
        /*0086*/ 	.short	(.L_23 - .L_22)
.L_22:
        /*0088*/ 	.word	0x00000008
.L_23:


//--------------------- .nv.callgraph             --------------------------
	.section	.nv.callgraph,"",@"SHT_CUDA_CALLGRAPH"
	.align	4
	.sectionentsize	8
	.align		4
        /*0000*/ 	.word	0x00000000
	.align		4
        /*0004*/ 	.word	0xffffffff
	.align		4
        /*0008*/ 	.word	0x00000000
	.align		4
        /*000c*/ 	.word	0xfffffffe
	.align		4
        /*0010*/ 	.word	0x00000000
	.align		4
        /*0014*/ 	.word	0xfffffffd
	.align		4
        /*0018*/ 	.word	0x00000000
	.align		4
        /*001c*/ 	.word	0xfffffffc


//--------------------- .text._Z15mergeSortKernelPiS_jj --------------------------
	.section	.text._Z15mergeSortKernelPiS_jj,"ax",@progbits
	.align	128
        .global         _Z15mergeSortKernelPiS_jj
        .type           _Z15mergeSortKernelPiS_jj,@function
        .size           _Z15mergeSortKernelPiS_jj,(.L_x_20 - _Z15mergeSortKernelPiS_jj)
        .other          _Z15mergeSortKernelPiS_jj,@"STO_CUDA_ENTRY STV_DEFAULT"
_Z15mergeSortKernelPiS_jj:
.text._Z15mergeSortKernelPiS_jj:
[----:B------:R-:W-:Y:S01]  /*0000*/  LDC R1, c[0x0][0x37c] ;  /* 0x0000df00ff017b82 */ /* 0x000fe20000000800 */
[----:B------:R-:W0:Y:S07]  /*0010*/  S2R R3, SR_TID.X ;  /* 0x0000000000037919 */ /* 0x000e2e0000002100 */
[----:B------:R-:W1:Y:S02]  /*0020*/  LDC.64 R6, c[0x0][0x390] ;  /* 0x0000e400ff067b82 */ /* 0x000e640000000a00 */
[----:B-1----:R-:W-:Y:S01]  /*0030*/  SHF.R.U32.HI R4, RZ, 0x1, R6 ;  /* 0x00000001ff047819 */ /* 0x002fe20000011606 */
[----:B0-----:R-:W-:-:S04]  /*0040*/  IMAD R3, R3, R6, RZ ;  /* 0x0000000603037224 */ /* 0x001fc800078e02ff */
[C---:B------:R-:W-:Y:S02]  /*0050*/  IMAD.IADD R0, R3.reuse, 0x1, R6 ;  /* 0x0000000103007824 */ /* 0x040fe400078e0206 */
[----:B------:R-:W-:-:S03]  /*0060*/  IMAD.IADD R10, R3, 0x1, R4 ;  /* 0x00000001030a7824 */ /* 0x000fc600078e0204 */
[----:B------:R-:W-:Y:S02]  /*0070*/  VIADDMNMX.U32 R0, R0, 0xffffffff, R7, PT ;  /* 0xffffffff00007846 */ /* 0x000fe40003800007 */
[----:B------:R-:W-:-:S04]  /*0080*/  IADD3 R18, PT, PT, R10, -0x1, RZ ;  /* 0xffffffff0a127810 */ /* 0x000fc80007ffe0ff */
[----:B------:R-:W-:-:S04]  /*0090*/  ISETP.GT.AND P0, PT, R0, R18, PT ;  /* 0x000000120000720c */ /* 0x000fc80003f04270 */
[----:B------:R-:W-:-:S13]  /*00a0*/  ISETP.EQ.OR P0, PT, R0, R3, !P0 ;  /* 0x000000030000720c */ /* 0x000fda0004702670 */
[----:B------:R-:W-:Y:S05]  /*00b0*/  @P0 EXIT ;  /* 0x000000000000094d */ /* 0x000fea0003800000 */
[----:B------:R-:W0:Y:S01]  /*00c0*/  LDC.64 R6, c[0x0][0x380] ;  /* 0x0000e000ff067b82 */ /* 0x000e220000000a00 */
[----:B------:R-:W-:Y:S01]  /*00d0*/  ISETP.GT.AND P0, PT, R10, R0, PT ;  /* 0x000000000a00720c */ /* 0x000fe20003f04270 */
[----:B------:R-:W1:Y:S01]  /*00e0*/  LDCU.64 UR4, c[0x0][0x358] ;  /* 0x00006b00ff0477ac */ /* 0x000e620008000a00 */
[----:B------:R-:W-:Y:S01]  /*00f0*/  BSSY.RECONVERGENT B0, `(.L_x_0) ;  /* 0x000001a000007945 */ /* 0x000fe20003800200 */
[----:B------:R-:W-:Y:S01]  /*0100*/  IMAD.MOV.U32 R5, RZ, RZ, R10 ;  /* 0x000000ffff057224 */ /* 0x000fe200078e000a */
[----:B------:R-:W-:Y:S01]  /*0110*/  ISETP.GT.OR P0, PT, R3, R18, P0 ;  /* 0x000000120300720c */ /* 0x000fe20000704670 */
[----:B------:R-:W-:Y:S01]  /*0120*/  IMAD.MOV.U32 R11, RZ, RZ, R3 ;  /* 0x000000ffff0b7224 */ /* 0x000fe200078e0003 */
[----:B------:R-:W-:Y:S01]  /*0130*/  MOV R2, R3 ;  /* 0x0000000300027202 */ /* 0x000fe20000000f00 */
[----:B------:R-:W2:Y:S10]  /*0140*/  LDC.64 R8, c[0x0][0x388] ;  /* 0x0000e200ff087b82 */ /* 0x000eb40000000a00 */
[----:B------:R-:W-:Y:S05]  /*0150*/  @P0 BRA `(.L_x_1) ;  /* 0x00000000004c0947 */ /* 0x000fea0003800000 */
.L_x_2:
[----:B0-----:R-:W-:-:S04]  /*0160*/  IMAD.WIDE R12, R11, 0x4, R6 ;  /* 0x000000040b0c7825 */ /* 0x001fc800078e0206 */
[----:B------:R-:W-:Y:S02]  /*0170*/  IMAD.WIDE R14, R5, 0x4, R6 ;  /* 0x00000004050e7825 */ /* 0x000fe400078e0206 */
[----:B-1----:R-:W3:Y:S04]  /*0180*/  LDG.E R12, desc[UR4][R12.64] ;  /* 0x000000040c0c7981 */ /* 0x002ee8000c1e1900 */
[----:B------:R-:W3:Y:S01]  /*0190*/  LDG.E R15, desc[UR4][R14.64] ;  /* 0x000000040e0f7981 */ /* 0x000ee2000c1e1900 */
[----:B--2---:R-:W-:-:S04]  /*01a0*/  IMAD.WIDE R16, R2, 0x4, R8 ;  /* 0x0000000402107825 */ /* 0x004fc800078e0208 */
[----:B------:R-:W-:Y:S02]  /*01b0*/  VIADD R21, R5, 0x1 ;  /* 0x0000000105157836 */ /* 0x000fe40000000000 */
[----:B------:R-:W-:Y:S02]  /*01c0*/  VIADD R19, R11, 0x1 ;  /* 0x000000010b137836 */ /* 0x000fe40000000000 */
[----:B------:R-:W-:Y:S01]  /*01d0*/  VIADD R2, R2, 0x1 ;  /* 0x0000000102027836 */ /* 0x000fe20000000000 */
[CC--:B---3--:R-:W-:Y:S02]  /*01e0*/  ISETP.GT.AND P0, PT, R12.reuse, R15.reuse, PT ;  /* 0x0000000f0c00720c */ /* 0x0c8fe40003f04270 */
[CC--:B------:R-:W-:Y:S02]  /*01f0*/  ISETP.GT.AND P1, PT, R12.reuse, R15.reuse, PT ;  /* 0x0000000f0c00720c */ /* 0x0c0fe40003f24270 */
[----:B------:R-:W-:-:S05]  /*0200*/  VIMNMX R23, PT, PT, R12, R15, PT ;  /* 0x0000000f0c177248 */ /* 0x000fca0003fe0100 */
[----:B------:R3:W-:Y:S04]  /*0210*/  STG.E desc[UR4][R16.64], R23 ;  /* 0x0000001710007986 */ /* 0x0007e8000c101904 */
[----:B------:R-:W-:Y:S02]  /*0220*/  @!P0 IMAD.MOV R21, RZ, RZ, R5 ;  /* 0x000000ffff158224 */ /* 0x000fe400078e0205 */
[----:B------:R-:W-:Y:S02]  /*0230*/  @P1 IADD3 R19, PT, PT, R11, RZ, RZ ;  /* 0x000000ff0b131210 */ /* 0x000fe40007ffe0ff */
[----:B------:R-:W-:Y:S01]  /*0240*/  IMAD.MOV.U32 R5, RZ, RZ, R21 ;  /* 0x000000ffff057224 */ /* 0x000fe200078e0015 */
[----:B------:R-:W-:Y:S02]  /*0250*/  ISETP.GT.AND P0, PT, R21, R0, PT ;  /* 0x000000001500720c */ /* 0x000fe40003f04270 */
[----:B------:R-:W-:-:S02]  /*0260*/  ISETP.LE.AND P1, PT, R19, R18, PT ;  /* 0x000000121300720c */ /* 0x000fc40003f23270 */
[----:B------:R-:W-:-:S11]  /*0270*/  MOV R11, R19 ;  /* 0x00000013000b7202 */ /* 0x000fd60000000f00 */
[----:B---3--:R-:W-:Y:S05]  /*0280*/  @!P0 BRA P1, `(.L_x_2) ;  /* 0xfffffffc00b48947 */ /* 0x008fea000083ffff */
.L_x_1:
[----:B-1----:R-:W-:Y:S05]  /*0290*/  BSYNC.RECONVERGENT B0 ;  /* 0x0000000000007941 */ /* 0x002fea0003800200 */
.L_x_0:
[----:B------:R-:W-:Y:S01]  /*02a0*/  ISETP.GT.AND P0, PT, R11, R18, PT ;  /* 0x000000120b00720c */ /* 0x000fe20003f04270 */
[----:B------:R-:W-:-:S12]  /*02b0*/  BSSY.RECONVERGENT B0, `(.L_x_3) ;  /* 0x000002a000007945 */ /* 0x000fd80003800200 */
[----:B------:R-:W-:Y:S05]  /*02c0*/  @P0 BRA `(.L_x_4) ;  /* 0x0000000000a00947 */ /* 0x000fea0003800000 */
[C---:B0-----:R-:W-:Y:S01]  /*02d0*/  IMAD.IADD R6, R10.reuse, 0x1, -R11 ;  /* 0x000000010a067824 */ /* 0x041fe200078e0a0b */
[----:B------:R-:W-:Y:S01]  /*02e0*/  IADD3 R7, PT, PT, -R10, R11, RZ ;  /* 0x0000000b0a077210 */ /* 0x000fe20007ffe1ff */
[----:B------:R-:W-:Y:S03]  /*02f0*/  BSSY.RECONVERGENT B1, `(.L_x_5) ;  /* 0x0000010000017945 */ /* 0x000fe60003800200 */
[----:B------:R-:W-:Y:S02]  /*0300*/  LOP3.LUT P1, R6, R6, 0x3, RZ, 0xc0, !PT ;  /* 0x0000000306067812 */ /* 0x000fe4000782c0ff */
[----:B------:R-:W-:-:S11]  /*0310*/  ISETP.GT.U32.AND P0, PT, R7, -0x4, PT ;  /* 0xfffffffc0700780c */ /* 0x000fd60003f04070 */
[----:B------:R-:W-:Y:S05]  /*0320*/  @!P1 BRA `(.L_x_6) ;  /* 0x0000000000309947 */ /* 0x000fea0003800000 */
[----:B------:R-:W0:Y:S01]  /*0330*/  LDC.64 R14, c[0x0][0x380] ;  /* 0x0000e000ff0e7b82 */ /* 0x000e220000000a00 */
[----:B------:R-:W-:-:S07]  /*0340*/  IMAD.MOV R10, RZ, RZ, -R6 ;  /* 0x000000ffff0a7224 */ /* 0x000fce00078e0a06 */
[----:B--2---:R-:W1:Y:S02]  /*0350*/  LDC.64 R8, c[0x0][0x388] ;  /* 0x0000e200ff087b82 */ /* 0x004e640000000a00 */
.L_x_7:
[----:B0--3--:R-:W-:-:S06]  /*0360*/  IMAD.WIDE R6, R11, 0x4, R14 ;  /* 0x000000040b067825 */ /* 0x009fcc00078e020e */
[----:B------:R-:W2:Y:S01]  /*0370*/  LDG.E R7, desc[UR4][R6.64] ;  /* 0x0000000406077981 */ /* 0x000ea2000c1e1900 */
[----:B-1----:R-:W-:Y:S01]  /*0380*/  IMAD.WIDE R12, R2, 0x4, R8 ;  /* 0x00000004020c7825 */ /* 0x002fe200078e0208 */
[----:B------:R-:W-:-:S03]  /*0390*/  IADD3 R11, PT, PT, R11, 0x1, RZ ;  /* 0x000000010b0b7810 */ /* 0x000fc60007ffe0ff */
[----:B------:R-:W-:Y:S02]  /*03a0*/  VIADD R10, R10, 0x1 ;  /* 0x000000010a0a7836 */ /* 0x000fe40000000000 */
[----:B------:R-:W-:-:S03]  /*03b0*/  VIADD R2, R2, 0x1 ;  /* 0x0000000102027836 */ /* 0x000fc60000000000 */
[----:B------:R-:W-:Y:S01]  /*03c0*/  ISETP.NE.AND P1, PT, R10, RZ, PT ;  /* 0x000000ff0a00720c */ /* 0x000fe20003f25270 */
[----:B--2---:R3:W-:-:S12]  /*03d0*/  STG.E desc[UR4][R12.64], R7 ;  /* 0x000000070c007986 */ /* 0x0047d8000c101904 */
[----:B------:R-:W-:Y:S05]  /*03e0*/  @P1 BRA `(.L_x_7) ;  /* 0xfffffffc00dc1947 */ /* 0x000fea000383ffff */
.L_x_6:
[----:B------:R-:W-:Y:S05]  /*03f0*/  BSYNC.RECONVERGENT B1 ;  /* 0x0000000000017941 */ /* 0x000fea0003800200 */
.L_x_5:
[----:B------:R-:W-:Y:S05]  /*0400*/  @P0 BRA `(.L_x_4) ;  /* 0x0000000000500947 */ /* 0x000fea0003800000 */
[----:B--2---:R-:W0:Y:S01]  /*0410*/  LDC.64 R8, c[0x0][0x388] ;  /* 0x0000e200ff087b82 */ /* 0x004e220000000a00 */
[----:B------:R-:W-:-:S07]  /*0420*/  IADD3 R4, PT, PT, -R4, R11, -R3 ;  /* 0x0000000b04047210 */ /* 0x000fce0007ffe903 */
[----:B---3--:R-:W1:Y:S01]  /*0430*/  LDC.64 R6, c[0x0][0x380] ;  /* 0x0000e000ff067b82 */ /* 0x008e620000000a00 */
[----:B0-----:R-:W-:-:S05]  /*0440*/  IADD3 R8, P0, PT, R8, 0x8, RZ ;  /* 0x0000000808087810 */ /* 0x001fca0007f1e0ff */
[----:B------:R-:W-:-:S08]  /*0450*/  IMAD.X R9, RZ, RZ, R9, P0 ;  /* 0x000000ffff097224 */ /* 0x000fd000000e0609 */
.L_x_8:
[----:B-1----:R-:W-:-:S05]  /*0460*/  IMAD.WIDE R14, R11, 0x4, R6 ;  /* 0x000000040b0e7825 */ /* 0x002fca00078e0206 */
[----:B----4-:R-:W2:Y:S01]  /*0470*/  LDG.E R17, desc[UR4][R14.64] ;  /* 0x000000040e117981 */ /* 0x010ea2000c1e1900 */
[----:B------:R-:W-:-:S05]  /*0480*/  IMAD.WIDE R12, R2, 0x4, R8 ;  /* 0x00000004020c7825 */ /* 0x000fca00078e0208 */
[----:B--2---:R4:W-:Y:S04]  /*0490*/  STG.E desc[UR4][R12.64+-0x8], R17 ;  /* 0xfffff8110c007986 */ /* 0x0049e8000c101904 */
[----:B------:R-:W2:Y:S04]  /*04a0*/  LDG.E R19, desc[UR4][R14.64+0x4] ;  /* 0x000004040e137981 */ /* 0x000ea8000c1e1900 */
[----:B--2---:R4:W-:Y:S04]  /*04b0*/  STG.E desc[UR4][R12.64+-0x4], R19 ;  /* 0xfffffc130c007986 */ /* 0x0049e8000c101904 */
[----:B------:R-:W2:Y:S04]  /*04c0*/  LDG.E R21, desc[UR4][R14.64+0x8] ;  /* 0x000008040e157981 */ /* 0x000ea8000c1e1900 */
[----:B--2---:R4:W-:Y:S04]  /*04d0*/  STG.E desc[UR4][R12.64], R21 ;  /* 0x000000150c007986 */ /* 0x0049e8000c101904 */
[----:B------:R-:W2:Y:S01]  /*04e0*/  LDG.E R23, desc[UR4][R14.64+0xc] ;  /* 0x00000c040e177981 */ /* 0x000ea2000c1e1900 */
[----:B------:R-:W-:Y:S01]  /*04f0*/  IADD3 R4, PT, PT, R4, 0x4, RZ ;  /* 0x0000000404047810 */ /* 0x000fe20007ffe0ff */
[----:B------:R-:W-:-:S02]  /*0500*/  VIADD R11, R11, 0x4 ;  /* 0x000000040b0b7836 */ /* 0x000fc40000000000 */
[----:B------:R-:W-:Y:S01]  /*0510*/  VIADD R2, R2, 0x4 ;  /* 0x0000000402027836 */ /* 0x000fe20000000000 */
[----:B------:R-:W-:Y:S01]  /*0520*/  ISETP.NE.AND P0, PT, R4, RZ, PT ;  /* 0x000000ff0400720c */ /* 0x000fe20003f05270 */
[----:B--2---:R4:W-:-:S12]  /*0530*/  STG.E desc[UR4][R12.64+0x4], R23 ;  /* 0x000004170c007986 */ /* 0x0049d8000c101904 */
[----:B------:R-:W-:Y:S05]  /*0540*/  @P0 BRA `(.L_x_8) ;  /* 0xfffffffc00c40947 */ /* 0x000fea000383ffff */
.L_x_4:
[----:B------:R-:W-:Y:S05]  /*0550*/  BSYNC.RECONVERGENT B0 ;  /* 0x0000000000007941 */ /* 0x000fea0003800200 */
.L_x_3:
[----:B------:R-:W-:Y:S01]  /*0560*/  ISETP.GE.AND P0, PT, R0, R5, PT ;  /* 0x000000050000720c */ /* 0x000fe20003f06270 */
[----:B------:R-:W-:-:S12]  /*0570*/  BSSY.RECONVERGENT B0, `(.L_x_9) ;  /* 0x000002c000007945 */ /* 0x000fd80003800200 */
[----:B------:R-:W-:Y:S05]  /*0580*/  @!P0 BRA `(.L_x_10) ;  /* 0x0000000000a88947 */ /* 0x000fea0003800000 */
[----:B0-----:R-:W-:Y:S01]  /*0590*/  IADD3 R6, PT, PT, R0, -R5, RZ ;  /* 0x8000000500067210 */ /* 0x001fe20007ffe0ff */
[----:B------:R-:W-:Y:S03]  /*05a0*/  BSSY.RECONVERGENT B1, `(.L_x_11) ;  /* 0x0000011000017945 */ /* 0x000fe60003800200 */
[C---:B------:R-:W-:Y:S01]  /*05b0*/  ISETP.GE.U32.AND P0, PT, R6.reuse, 0x3, PT ;  /* 0x000000030600780c */ /* 0x040fe20003f06070 */
[----:B------:R-:W-:-:S05]  /*05c0*/  VIADD R4, R6, 0x1 ;  /* 0x0000000106047836 */ /* 0x000fca0000000000 */
[----:B------:R-:W-:-:S13]  /*05d0*/  LOP3.LUT P1, R4, R4, 0x3, RZ, 0xc0, !PT ;  /* 0x0000000304047812 */ /* 0x000fda000782c0ff */
[----:B------:R-:W-:Y:S05]  /*05e0*/  @!P1 BRA `(.L_x_12) ;  /* 0x0000000000309947 */ /* 0x000fea0003800000 */
[----:B------:R-:W0:Y:S01]  /*05f0*/  LDC.64 R10, c[0x0][0x380] ;  /* 0x0000e000ff0a7b82 */ /* 0x000e220000000a00 */
[----:B------:R-:W-:-:S07]  /*0600*/  IMAD.MOV R4, RZ, RZ, -R4 ;  /* 0x000000ffff047224 */ /* 0x000fce00078e0a04 */
[----:B---3--:R-:W1:Y:S02]  /*0610*/  LDC.64 R6, c[0x0][0x388] ;  /* 0x0000e200ff067b82 */ /* 0x008e640000000a00 */
.L_x_13:
[----:B0---4-:R-:W-:-:S06]  /*0620*/  IMAD.WIDE R12, R5, 0x4, R10 ;  /* 0x00000004050c7825 */ /* 0x011fcc00078e020a */
[----:B------:R-:W3:Y:S01]  /*0630*/  LDG.E R13, desc[UR4][R12.64] ;  /* 0x000000040c0d7981 */ /* 0x000ee2000c1e1900 */
[----:B-12---:R-:W-:Y:S01]  /*0640*/  IMAD.WIDE R8, R2, 0x4, R6 ;  /* 0x0000000402087825 */ /* 0x006fe200078e0206 */
[----:B------:R-:W-:-:S03]  /*0650*/  IADD3 R4, PT, PT, R4, 0x1, RZ ;  /* 0x0000000104047810 */ /* 0x000fc60007ffe0ff */
[----:B------:R-:W-:Y:S01]  /*0660*/  VIADD R5, R5, 0x1 ;  /* 0x0000000105057836 */ /* 0x000fe20000000000 */
[----:B------:R-:W-:Y:S01]  /*0670*/  ISETP.NE.AND P1, PT, R4, RZ, PT ;  /* 0x000000ff0400720c */ /* 0x000fe20003f25270 */
[----:B------:R-:W-:Y:S01]  /*0680*/  VIADD R2, R2, 0x1 ;  /* 0x0000000102027836 */ /* 0x000fe20000000000 */
[----:B---3--:R0:W-:Y:S11]  /*0690*/  STG.E desc[UR4][R8.64], R13 ;  /* 0x0000000d08007986 */ /* 0x0081f6000c101904 */
[----:B------:R-:W-:Y:S05]  /*06a0*/  @P1 BRA `(.L_x_13) ;  /* 0xfffffffc00dc1947 */ /* 0x000fea000383ffff */
.L_x_12:
[----:B------:R-:W-:Y:S05]  /*06b0*/  BSYNC.RECONVERGENT B1 ;  /* 0x0000000000017941 */ /* 0x000fea0003800200 */
.L_x_11:
[----:B------:R-:W-:Y:S05]  /*06c0*/  @!P0 BRA `(.L_x_10) ;  /* 0x0000000000588947 */ /* 0x000fea0003800000 */
[----:B0-2---:R-:W0:Y:S01]  /*06d0*/  LDC.64 R8, c[0x0][0x388] ;  /* 0x0000e200ff087b82 */ /* 0x005e220000000a00 */
[----:B---34-:R-:W-:Y:S02]  /*06e0*/  IADD3 R12, PT, PT, -R0, R5, RZ ;  /* 0x00000005000c7210 */ /* 0x018fe40007ffe1ff */
[----:B------:R-:W-:-:S05]  /*06f0*/  IADD3 R13, PT, PT, R5, -0x1, RZ ;  /* 0xffffffff050d7810 */ /* 0x000fca0007ffe0ff */
[----:B------:R-:W1:Y:S01]  /*0700*/  LDC.64 R6, c[0x0][0x380] ;  /* 0x0000e000ff067b82 */ /* 0x000e620000000a00 */
[----:B0-----:R-:W-:-:S05]  /*0710*/  IADD3 R8, P0, PT, R8, 0x8, RZ ;  /* 0x0000000808087810 */ /* 0x001fca0007f1e0ff */
[----:B------:R-:W-:-:S08]  /*0720*/  IMAD.X R9, RZ, RZ, R9, P0 ;  /* 0x000000ffff097224 */ /* 0x000fd000000e0609 */
.L_x_14:
[----:B------:R-:W-:-:S04]  /*0730*/  VIADD R5, R13, 0x1 ;  /* 0x000000010d057836 */ /* 0x000fc80000000000 */
[----:B-1----:R-:W-:-:S05]  /*0740*/  IMAD.WIDE R4, R5, 0x4, R6 ;  /* 0x0000000405047825 */ /* 0x002fca00078e0206 */
[----:B0-----:R-:W2:Y:S01]  /*0750*/  LDG.E R15, desc[UR4][R4.64] ;  /* 0x00000004040f7981 */ /* 0x001ea2000c1e1900 */
        /* <DEDUP_REMOVED lines=8> */
[----:B------:R-:W-:Y:S01]  /*07e0*/  VIADD R13, R13, 0x4 ;  /* 0x000000040d0d7836 */ /* 0x000fe20000000000 */
[----:B------:R-:W-:-:S02]  /*07f0*/  IADD3 R2, PT, PT, R2, 0x4, RZ ;  /* 0x0000000402027810 */ /* 0x000fc40007ffe0ff */
[----:B------:R-:W-:Y:S01]  /*0800*/  ISETP.NE.AND P0, PT, R12, 0x1, PT ;  /* 0x000000010c00780c */ /* 0x000fe20003f05270 */
[----:B--2---:R0:W-:-:S12]  /*0810*/  STG.E desc[UR4][R10.64+0x4], R21 ;  /* 0x000004150a007986 */ /* 0x0041d8000c101904 */
[----:B------:R-:W-:Y:S05]  /*0820*/  @P0 BRA `(.L_x_14) ;  /* 0xfffffffc00c00947 */ /* 0x000fea000383ffff */
.L_x_10:
[----:B------:R-:W-:Y:S05]  /*0830*/  BSYNC.RECONVERGENT B0 ;  /* 0x0000000000007941 */ /* 0x000fea0003800200 */
.L_x_9:
[----:B------:R-:W-:-:S13]  /*0840*/  ISETP.GE.AND P0, PT, R0, R3, PT ;  /* 0x000000030000720c */ /* 0x000fda0003f06270 */
[----:B------:R-:W-:Y:S05]  /*0850*/  @!P0 EXIT ;  /* 0x000000000000894d */ /* 0x000fea0003800000 */
[----:B------:R-:W-:Y:S01]  /*0860*/  IMAD.IADD R4, R0, 0x1, -R3 ;  /* 0x0000000100047824 */ /* 0x000fe200078e0a03 */
[----:B------:R-:W-:Y:S04]  /*0870*/  BSSY.RECONVERGENT B0, `(.L_x_15) ;  /* 0x0000010000007945 */ /* 0x000fe80003800200 */
[C---:B------:R-:W-:Y:S02]  /*0880*/  IADD3 R2, PT, PT, R4.reuse, 0x1, RZ ;  /* 0x0000000104027810 */ /* 0x040fe40007ffe0ff */
[----:B------:R-:W-:Y:S02]  /*0890*/  ISETP.GE.U32.AND P0, PT, R4, 0x3, PT ;  /* 0x000000030400780c */ /* 0x000fe40003f06070 */
[----:B------:R-:W-:-:S13]  /*08a0*/  LOP3.LUT P1, R2, R2, 0x3, RZ, 0xc0, !PT ;  /* 0x0000000302027812 */ /* 0x000fda000782c0ff */
[----:B------:R-:W-:Y:S05]  /*08b0*/  @!P1 BRA `(.L_x_16) ;  /* 0x00000000002c9947 */ /* 0x000fea0003800000 */
[----:B0-2---:R-:W0:Y:S01]  /*08c0*/  LDC.64 R8, c[0x0][0x380] ;  /* 0x0000e000ff087b82 */ /* 0x005e220000000a00 */
[----:B------:R-:W-:-:S07]  /*08d0*/  IMAD.MOV R2, RZ, RZ, -R2 ;  /* 0x000000ffff027224 */ /* 0x000fce00078e0a02 */
[----:B------:R-:W1:Y:S02]  /*08e0*/  LDC.64 R10, c[0x0][0x388] ;  /* 0x0000e200ff0a7b82 */ /* 0x000e640000000a00 */
.L_x_17:
[----:B01-3--:R-:W-:-:S06]  /*08f0*/  IMAD.WIDE R6, R3, 0x4, R10 ;  /* 0x0000000403067825 */ /* 0x00bfcc00078e020a */
[----:B------:R-:W2:Y:S01]  /*0900*/  LDG.E R7, desc[UR4][R6.64] ;  /* 0x0000000406077981 */ /* 0x000ea2000c1e1900 */
[----:B0-----:R-:W-:Y:S01]  /*0910*/  IMAD.WIDE R4, R3, 0x4, R8 ;  /* 0x0000000403047825 */ /* 0x001fe200078e0208 */
[----:B------:R-:W-:-:S03]  /*0920*/  IADD3 R2, PT, PT, R2, 0x1, RZ ;  /* 0x0000000102027810 */ /* 0x000fc60007ffe0ff */
[----:B------:R-:W-:Y:S01]  /*0930*/  VIADD R3, R3, 0x1 ;  /* 0x0000000103037836 */ /* 0x000fe20000000000 */
[----:B------:R-:W-:Y:S01]  /*0940*/  ISETP.NE.AND P1, PT, R2, RZ, PT ;  /* 0x000000ff0200720c */ /* 0x000fe20003f25270 */
[----:B--2---:R0:W-:-:S12]  /*0950*/  STG.E desc[UR4][R4.64], R7 ;  /* 0x0000000704007986 */ /* 0x0041d8000c101904 */
[----:B------:R-:W-:Y:S05]  /*0960*/  @P1 BRA `(.L_x_17) ;  /* 0xfffffffc00e01947 */ /* 0x000fea000383ffff */
.L_x_16:
[----:B------:R-:W-:Y:S05]  /*0970*/  BSYNC.RECONVERGENT B0 ;  /* 0x0000000000007941 */ /* 0x000fea0003800200 */
.L_x_15:
[----:B------:R-:W-:Y:S05]  /*0980*/  @!P0 EXIT ;  /* 0x000000000000894d */ /* 0x000fea0003800000 */
[----:B------:R-:W-:Y:S01]  /*0990*/  IADD3 R0, PT, PT, -R0, R3, RZ ;  /* 0x0000000300007210 */ /* 0x000fe20007ffe1ff */
[----:B0-----:R-:W-:-:S07]  /*09a0*/  VIADD R6, R3, 0xffffffff ;  /* 0xffffffff03067836 */ /* 0x001fce0000000000 */
.L_x_18:
[----:B0-----:R-:W0:Y:S01]  /*09b0*/  LDC.64 R2, c[0x0][0x388] ;  /* 0x0000e200ff027b82 */ /* 0x001e220000000a00 */
[----:B---3--:R-:W-:-:S07]  /*09c0*/  IADD3 R7, PT, PT, R6, 0x1, RZ ;  /* 0x0000000106077810 */ /* 0x008fce0007ffe0ff */
[----:B------:R-:W1:Y:S01]  /*09d0*/  LDC.64 R4, c[0x0][0x380] ;  /* 0x0000e000ff047b82 */ /* 0x000e620000000a00 */
[----:B0-----:R-:W-:-:S05]  /*09e0*/  IMAD.WIDE R2, R7, 0x4, R2 ;  /* 0x0000000407027825 */ /* 0x001fca00078e0202 */
[----:B--2---:R-:W2:Y:S01]  /*09f0*/  LDG.E R9, desc[UR4][R2.64] ;  /* 0x0000000402097981 */ /* 0x004ea2000c1e1900 */
[----:B-1----:R-:W-:-:S05]  /*0a00*/  IMAD.WIDE R4, R7, 0x4, R4 ;  /* 0x0000000407047825 */ /* 0x002fca00078e0204 */
[----:B--2---:R0:W-:Y:S04]  /*0a10*/  STG.E desc[UR4][R4.64], R9 ;  /* 0x0000000904007986 */ /* 0x0041e8000c101904 */
[----:B------:R-:W2:Y:S04]  /*0a20*/  LDG.E R7, desc[UR4][R2.64+0x4] ;  /* 0x0000040402077981 */ /* 0x000ea8000c1e1900 */
[----:B--2---:R0:W-:Y:S04]  /*0a30*/  STG.E desc[UR4][R4.64+0x4], R7 ;  /* 0x0000040704007986 */ /* 0x0041e8000c101904 */
[----:B------:R-:W2:Y:S04]  /*0a40*/  LDG.E R11, desc[UR4][R2.64+0x8] ;  /* 0x00000804020b7981 */ /* 0x000ea8000c1e1900 */
[----:B--2---:R0:W-:Y:S04]  /*0a50*/  STG.E desc[UR4][R4.64+0x8], R11 ;  /* 0x0000080b04007986 */ /* 0x0041e8000c101904 */
[----:B----4-:R-:W2:Y:S01]  /*0a60*/  LDG.E R13, desc[UR4][R2.64+0xc] ;  /* 0x00000c04020d7981 */ /* 0x010ea2000c1e1900 */
[----:B------:R-:W-:Y:S01]  /*0a70*/  VIADD R0, R0, 0x4 ;  /* 0x0000000400007836 */ /* 0x000fe20000000000 */
[----:B------:R-:W-:-:S04]  /*0a80*/  IADD3 R6, PT, PT, R6, 0x4, RZ ;  /* 0x0000000406067810 */ /* 0x000fc80007ffe0ff */
[----:B------:R-:W-:Y:S01]  /*0a90*/  ISETP.NE.AND P0, PT, R0, 0x1, PT ;  /* 0x000000010000780c */ /* 0x000fe20003f05270 */
[----:B--2---:R0:W-:-:S12]  /*0aa0*/  STG.E desc[UR4][R4.64+0xc], R13 ;  /* 0x00000c0d04007986 */ /* 0x0041d8000c101904 */
[----:B------:R-:W-:Y:S05]  /*0ab0*/  @P0 BRA `(.L_x_18) ;  /* 0xfffffffc00bc0947 */ /* 0x000fea000383ffff */
[----:B------:R-:W-:Y:S05]  /*0ac0*/  EXIT ;  /* 0x000000000000794d */ /* 0x000fea0003800000 */
.L_x_19:
[----:B------:R-:W-:-:S00]  /*0ad0*/  BRA `(.L_x_19) ;  /* 0xfffffffc00fc7947 */ /* 0x000fc0000383ffff */
[----:B------:R-:W-:-:S00]  /*0ae0*/  NOP ;  /* 0x0000000000007918 */ /* 0x000fc00000000000 */
        /* <DEDUP_REMOVED lines=9> */
.L_x_20:


//--------------------- .nv.shared.reserved.0     --------------------------
	.section	.nv.shared.reserved.0,"aw",@nobits
	.weak		__nv_reservedSMEM_offset_0_alias
	.size		__nv_reservedSMEM_offset_0_alias, 0, 64
	.other		__nv_reservedSMEM_offset_0_alias,@"STO_CUDA_RESERVED_SHARED STV_DEFAULT"
__nv_reservedSMEM_offset_0_alias:
	.zero		0
	.zero		64


//--------------------- .nv.constant0._Z15mergeSortKernelPiS_jj --------------------------
	.section	.nv.constant0._Z15mergeSortKernelPiS_jj,"a",@progbits
	.sectionflags	@""
	.align	4
.nv.constant0._Z15mergeSortKernelPiS_jj:
	.zero		920


//--------------------- SYMBOLS --------------------------

	.type		.nv.reservedSmem.offset0,@object
	.size		.nv.reservedSmem.offset0,0x4
